//
// Generated by NVIDIA NVVM Compiler
//
// Compiler Build ID: CL-36424714
// Cuda compilation tools, release 13.0, V13.0.88
// Based on NVVM 20.0.0
//

.version 9.0
.target sm_100
.address_size 64

	// .globl	_Z25tensor_log_softmax_kernelPfS_
.global .align 4 .b8 self[256];
.global .align 4 .b8 row_mean[32];
.global .align 4 .b8 shifted[256];
.global .align 4 .b8 exp_shifted[256];
.global .align 4 .b8 row_sum[32];
.global .align 4 .b8 log_sum[32];
.global .align 4 .b8 result[256];

.visible .entry _Z25tensor_log_softmax_kernelPfS_(
	.param .u64 .ptr .align 1 _Z25tensor_log_softmax_kernelPfS__param_0,
	.param .u64 .ptr .align 1 _Z25tensor_log_softmax_kernelPfS__param_1
)
{
	.reg .pred 	%p<17>;
	.reg .b32 	%r<13>;
	.reg .b32 	%f<47>;
	.reg .b64 	%rd<58>;

	ld.param.u64 	%rd3, [_Z25tensor_log_softmax_kernelPfS__param_0];
	ld.param.u64 	%rd4, [_Z25tensor_log_softmax_kernelPfS__param_1];
	mov.u32 	%r3, %tid.y;
	mov.u32 	%r4, %ctaid.y;
	mov.u32 	%r5, %ntid.y;
	mad.lo.s32 	%r1, %r4, %r5, %r3;
	mov.u32 	%r6, %tid.x;
	mov.u32 	%r7, %ctaid.x;
	mov.u32 	%r8, %ntid.x;
	mad.lo.s32 	%r2, %r7, %r8, %r6;
	setp.lt.u32 	%p4, %r1, 8;
	setp.lt.s32 	%p5, %r2, 8;
	and.pred  	%p1, %p4, %p5;
	mul.wide.u32 	%rd5, %r1, 32;
	mov.u64 	%rd6, self;
	add.s64 	%rd1, %rd6, %rd5;
	mul.wide.s32 	%rd7, %r2, 4;
	add.s64 	%rd2, %rd1, %rd7;
	not.pred 	%p6, %p1;
	@%p6 bra 	$L__BB0_2;
	cvta.to.global.u64 	%rd8, %rd3;
	shl.b32 	%r9, %r1, 3;
	add.s32 	%r10, %r9, %r2;
	mul.wide.s32 	%rd9, %r10, 4;
	add.s64 	%rd10, %rd8, %rd9;
	ld.global.f32 	%f1, [%rd10];
	st.global.f32 	[%rd2], %f1;
$L__BB0_2:
	setp.lt.u32 	%p7, %r1, 8;
	setp.eq.s32 	%p8, %r2, 0;
	and.pred  	%p2, %p8, %p7;
	not.pred 	%p9, %p2;
	@%p9 bra 	$L__BB0_4;
	ld.global.f32 	%f2, [%rd1];
	add.f32 	%f3, %f2, 0f00000000;
	ld.global.f32 	%f4, [%rd1+4];
	add.f32 	%f5, %f3, %f4;
	ld.global.f32 	%f6, [%rd1+8];
	add.f32 	%f7, %f5, %f6;
	ld.global.f32 	%f8, [%rd1+12];
	add.f32 	%f9, %f7, %f8;
	ld.global.f32 	%f10, [%rd1+16];
	add.f32 	%f11, %f9, %f10;
	ld.global.f32 	%f12, [%rd1+20];
	add.f32 	%f13, %f11, %f12;
	ld.global.f32 	%f14, [%rd1+24];
	add.f32 	%f15, %f13, %f14;
	ld.global.f32 	%f16, [%rd1+28];
	add.f32 	%f17, %f15, %f16;
	mul.wide.u32 	%rd11, %r1, 4;
	mov.u64 	%rd12, row_mean;
	add.s64 	%rd13, %rd12, %rd11;
	st.global.f32 	[%rd13], %f17;
$L__BB0_4:
	setp.lt.u32 	%p10, %r1, 8;
	setp.lt.s32 	%p11, %r2, 1;
	and.pred  	%p3, %p10, %p11;
	not.pred 	%p12, %p3;
	@%p12 bra 	$L__BB0_6;
	mul.wide.u32 	%rd14, %r1, 4;
	mov.u64 	%rd15, row_mean;
	add.s64 	%rd16, %rd15, %rd14;
	add.s64 	%rd18, %rd16, %rd7;
	ld.global.f32 	%f18, [%rd18];
	mul.f32 	%f19, %f18, 0f3E000000;
	st.global.f32 	[%rd18], %f19;
$L__BB0_6:
	@%p6 bra 	$L__BB0_8;
	ld.global.f32 	%f20, [%rd2];
	mul.wide.u32 	%rd19, %r1, 4;
	mov.u64 	%rd20, row_mean;
	add.s64 	%rd21, %rd20, %rd19;
	ld.global.f32 	%f21, [%rd21];
	sub.f32 	%f22, %f20, %f21;
	mov.u64 	%rd23, shifted;
	add.s64 	%rd24, %rd23, %rd5;
	add.s64 	%rd26, %rd24, %rd7;
	st.global.f32 	[%rd26], %f22;
	mul.f32 	%f23, %f22, 0f3FB8AA3B;
	ex2.approx.f32 	%f24, %f23;
	mov.u64 	%rd27, exp_shifted;
	add.s64 	%rd28, %rd27, %rd5;
	add.s64 	%rd29, %rd28, %rd7;
	st.global.f32 	[%rd29], %f24;
$L__BB0_8:
	@%p9 bra 	$L__BB0_10;
	mov.u64 	%rd31, exp_shifted;
	add.s64 	%rd32, %rd31, %rd5;
	ld.global.f32 	%f25, [%rd32];
	add.f32 	%f26, %f25, 0f00000000;
	ld.global.f32 	%f27, [%rd32+4];
	add.f32 	%f28, %f26, %f27;
	ld.global.f32 	%f29, [%rd32+8];
	add.f32 	%f30, %f28, %f29;
	ld.global.f32 	%f31, [%rd32+12];
	add.f32 	%f32, %f30, %f31;
	ld.global.f32 	%f33, [%rd32+16];
	add.f32 	%f34, %f32, %f33;
	ld.global.f32 	%f35, [%rd32+20];
	add.f32 	%f36, %f34, %f35;
	ld.global.f32 	%f37, [%rd32+24];
	add.f32 	%f38, %f36, %f37;
	ld.global.f32 	%f39, [%rd32+28];
	add.f32 	%f40, %f38, %f39;
	mul.wide.u32 	%rd33, %r1, 4;
	mov.u64 	%rd34, row_sum;
	add.s64 	%rd35, %rd34, %rd33;
	st.global.f32 	[%rd35], %f40;
$L__BB0_10:
	@%p12 bra 	$L__BB0_12;
	mul.wide.u32 	%rd36, %r1, 4;
	mov.u64 	%rd37, row_sum;
	add.s64 	%rd38, %rd37, %rd36;
	add.s64 	%rd40, %rd38, %rd7;
	ld.global.f32 	%f41, [%rd40];
	lg2.approx.f32 	%f42, %f41;
	mul.f32 	%f43, %f42, 0f3F317218;
	mov.u64 	%rd41, log_sum;
	add.s64 	%rd42, %rd41, %rd36;
	add.s64 	%rd43, %rd42, %rd7;
	st.global.f32 	[%rd43], %f43;
$L__BB0_12:
	@%p6 bra 	$L__BB0_14;
	mov.u64 	%rd45, shifted;
	add.s64 	%rd46, %rd45, %rd5;
	add.s64 	%rd48, %rd46, %rd7;
	ld.global.f32 	%f44, [%rd48];
	mul.wide.u32 	%rd49, %r1, 4;
	mov.u64 	%rd50, log_sum;
	add.s64 	%rd51, %rd50, %rd49;
	ld.global.f32 	%f45, [%rd51];
	sub.f32 	%f46, %f44, %f45;
	mov.u64 	%rd52, result;
	add.s64 	%rd53, %rd52, %rd5;
	add.s64 	%rd54, %rd53, %rd7;
	st.global.f32 	[%rd54], %f46;
	shl.b32 	%r11, %r1, 3;
	add.s32 	%r12, %r11, %r2;
	cvta.to.global.u64 	%rd55, %rd4;
	mul.wide.s32 	%rd56, %r12, 4;
	add.s64 	%rd57, %rd55, %rd56;
	st.global.f32 	[%rd57], %f46;
$L__BB0_14:
	ret;

}


// ===== COMPILED SASS (sm_100) =====

	.target	sm_100

	.elftype	@"ET_EXEC"


//--------------------- .note.nv.tkinfo           --------------------------
	.section	.note.nv.tkinfo,"",@"SHT_NOTE"
	.sectionflags	@"SHF_NOTE_NV_TKINFO"
	.tkinfo
        /*0018*/ 	.word	0x00000002
        /*0030*/ 	.string	""
        /*0030*/ 	.string	"ptxas"
        /*0030*/ 	.string	"Cuda compilation tools, release 13.0, V13.0.88"
        /*0030*/ 	.string	"Build cuda_13.0.r13.0/compiler.36424714_0"
        /*0030*/ 	.string	"-arch sm_100 -m 64 "



//--------------------- .note.nv.cuinfo           --------------------------
	.section	.note.nv.cuinfo,"",@"SHT_NOTE"
	.sectionflags	@"SHF_NOTE_NV_CUINFO"
        /*0018*/ 	.short	0x0002
        /*001a*/ 	.short	0x0064
        /*001c*/ 	.short	0x0082
	.zero		2


//--------------------- .nv.info                  --------------------------
	.section	.nv.info,"",@"SHT_CUDA_INFO"
	.align	4


	//----- nvinfo : EIATTR_REGCOUNT
	.align		4
        /*0000*/ 	.byte	0x04, 0x2f
        /*0002*/ 	.short	(.L_8 - .L_7)
	.align		4
.L_7:
        /*0004*/ 	.word	index@(_Z25tensor_log_softmax_kernelPfS_)
        /*0008*/ 	.word	0x0000001c


	//----- nvinfo : EIATTR_FRAME_SIZE
	.align		4
.L_8:
        /*000c*/ 	.byte	0x04, 0x11
        /*000e*/ 	.short	(.L_10 - .L_9)
	.align		4
.L_9:
        /*0010*/ 	.word	index@(_Z25tensor_log_softmax_kernelPfS_)
        /*0014*/ 	.word	0x00000000


	//----- nvinfo : EIATTR_MIN_STACK_SIZE
	.align		4
.L_10:
        /*0018*/ 	.byte	0x04, 0x12
        /*001a*/ 	.short	(.L_12 - .L_11)
	.align		4
.L_11:
        /*001c*/ 	.word	index@(_Z25tensor_log_softmax_kernelPfS_)
        /*0020*/ 	.word	0x00000000
.L_12:


//--------------------- .nv.compat                --------------------------
	.section	.nv.compat,"",@"SHT_CUDA_COMPAT_INFO"
	.align	4
        /*0000*/ 	.byte	0x02, 0x09, 0x00, 0x00, 0x02, 0x02, 0x01, 0x00, 0x02, 0x05, 0x05, 0x00, 0x03, 0x07, 0x01, 0x01
        /*0010*/ 	.byte	0x02, 0x03, 0x00, 0x00, 0x02, 0x06, 0x01, 0x00, 0x04, 0x0b, 0x08, 0x00, 0x01, 0x00, 0x00, 0x00
        /*0020*/ 	.byte	0x00, 0x00, 0x00, 0x00


//--------------------- .nv.info._Z25tensor_log_softmax_kernelPfS_ --------------------------
	.section	.nv.info._Z25tensor_log_softmax_kernelPfS_,"",@"SHT_CUDA_INFO"
	.sectionflags	@""
	.align	4


	//----- nvinfo : EIATTR_CUDA_API_VERSION
	.align		4
        /*0000*/ 	.byte	0x04, 0x37
        /*0002*/ 	.short	(.L_14 - .L_13)
.L_13:
        /*0004*/ 	.word	0x00000082


	//----- nvinfo : EIATTR_KPARAM_INFO
	.align		4
.L_14:
        /*0008*/ 	.byte	0x04, 0x17
        /*000a*/ 	.short	(.L_16 - .L_15)
.L_15:
        /*000c*/ 	.word	0x00000000
        /*0010*/ 	.short	0x0001
        /*0012*/ 	.short	0x0008
        /*0014*/ 	.byte	0x00, 0xf5, 0x21, 0x00


	//----- nvinfo : EIATTR_KPARAM_INFO
	.align		4
.L_16:
        /*0018*/ 	.byte	0x04, 0x17
        /*001a*/ 	.short	(.L_18 - .L_17)
.L_17:
        /*001c*/ 	.word	0x00000000
        /*0020*/ 	.short	0x0000
        /*0022*/ 	.short	0x0000
        /*0024*/ 	.byte	0x00, 0xf5, 0x21, 0x00


	//----- nvinfo : EIATTR_SPARSE_MMA_MASK
	.align		4
.L_18:
        /*0028*/ 	.byte	0x03, 0x50
        /*002a*/ 	.short	0x0000


	//----- nvinfo : EIATTR_MAXREG_COUNT
	.align		4
        /*002c*/ 	.byte	0x03, 0x1b
        /*002e*/ 	.short	0x00ff


	//----- nvinfo : EIATTR_MERCURY_ISA_VERSION
	.align		4
        /*0030*/ 	.byte	0x03, 0x5f
        /*0032*/ 	.short	0x0101


	//----- nvinfo : EIATTR_VRC_CTA_INIT_COUNT
	.align		4
        /*0034*/ 	.byte	0x02, 0x4a
	.zero		1
	.zero		1


	//----- nvinfo : EIATTR_EXIT_INSTR_OFFSETS
	.align		4
        /*0038*/ 	.byte	0x04, 0x1c
        /*003a*/ 	.short	(.L_20 - .L_19)


	//   ....[0]....
.L_19:
        /*003c*/ 	.word	0x000006e0


	//   ....[1]....
        /*0040*/ 	.word	0x000007f0


	//----- nvinfo : EIATTR_CRS_STACK_SIZE
	.align		4
.L_20:
        /*0044*/ 	.byte	0x04, 0x1e
        /*0046*/ 	.short	(.L_22 - .L_21)
.L_21:
        /*0048*/ 	.word	0x00000000


	//----- nvinfo : EIATTR_CBANK_PARAM_SIZE
	.align		4
.L_22:
        /*004c*/ 	.byte	0x03, 0x19
        /*004e*/ 	.short	0x0010


	//----- nvinfo : EIATTR_PARAM_CBANK
	.align		4
        /*0050*/ 	.byte	0x04, 0x0a
        /*0052*/ 	.short	(.L_24 - .L_23)
	.align		4
.L_23:
        /*0054*/ 	.word	index@(.nv.constant0._Z25tensor_log_softmax_kernelPfS_)
        /*0058*/ 	.short	0x0380
        /*005a*/ 	.short	0x0010


	//----- nvinfo : EIATTR_SW_WAR
	.align		4
.L_24:
        /*005c*/ 	.byte	0x04, 0x36
        /*005e*/ 	.short	(.L_26 - .L_25)
.L_25:
        /*0060*/ 	.word	0x00000008
.L_26:


//--------------------- .nv.callgraph             --------------------------
	.section	.nv.callgraph,"",@"SHT_CUDA_CALLGRAPH"
	.align	4
	.sectionentsize	8
	.align		4
        /*0000*/ 	.word	0x00000000
	.align		4
        /*0004*/ 	.word	0xffffffff
	.align		4
        /*0008*/ 	.word	0x00000000
	.align		4
        /*000c*/ 	.word	0xfffffffe
	.align		4
        /*0010*/ 	.word	0x00000000
	.align		4
        /*0014*/ 	.word	0xfffffffd
	.align		4
        /*0018*/ 	.word	0x00000000
	.align		4
        /*001c*/ 	.word	0xfffffffc


//--------------------- .nv.constant4             --------------------------
	.section	.nv.constant4,"a",@progbits
	.align	8
	.align		8
.nv.constant4:
        /*0000*/ 	.dword	self
	.align		8
        /*0008*/ 	.dword	row_mean
	.align		8
        /*0010*/ 	.dword	shifted
	.align		8
        /*0018*/ 	.dword	exp_shifted
	.align		8
        /*0020*/ 	.dword	row_sum
	.align		8
        /*0028*/ 	.dword	log_sum
	.align		8
        /*0030*/ 	.dword	result


//--------------------- .text._Z25tensor_log_softmax_kernelPfS_ --------------------------
	.section	.text._Z25tensor_log_softmax_kernelPfS_,"ax",@progbits
	.align	128
        .global         _Z25tensor_log_softmax_kernelPfS_
        .type           _Z25tensor_log_softmax_kernelPfS_,@function
        .size           _Z25tensor_log_softmax_kernelPfS_,(.L_x_7 - _Z25tensor_log_softmax_kernelPfS_)
        .other          _Z25tensor_log_softmax_kernelPfS_,@"STO_CUDA_ENTRY STV_DEFAULT"
_Z25tensor_log_softmax_kernelPfS_:
.text._Z25tensor_log_softmax_kernelPfS_:
[----:B------:R-:W-:Y:S01]  /*0000*/  LDC R1, c[0x0][0x37c] ;  /* 0x0000df00ff017b82 */ /* 0x000fe20000000800 */
[----:B------:R-:W0:Y:S07]  /*0010*/  S2R R0, SR_TID.X ;  /* 0x0000000000007919 */ /* 0x000e2e0000002100 */
[----:B------:R-:W1:Y:S01]  /*0020*/  LDC R2, c[0x0][0x364] ;  /* 0x0000d900ff027b82 */ /* 0x000e620000000800 */
[----:B------:R-:W1:Y:S07]  /*0030*/  S2R R3, SR_TID.Y ;  /* 0x0000000000037919 */ /* 0x000e6e0000002200 */
[----:B------:R-:W0:Y:S08]  /*0040*/  S2UR UR5, SR_CTAID.X ;  /* 0x00000000000579c3 */ /* 0x000e300000002500 */
[----:B------:R-:W0:Y:S08]  /*0050*/  LDC R5, c[0x0][0x360] ;  /* 0x0000d800ff057b82 */ /* 0x000e300000000800 */
[----:B------:R-:W1:Y:S08]  /*0060*/  S2UR UR4, SR_CTAID.Y ;  /* 0x00000000000479c3 */ /* 0x000e700000002600 */
[----:B------:R-:W2:Y:S01]  /*0070*/  LDC.64 R10, c[0x4][RZ] ;  /* 0x01000000ff0a7b82 */ /* 0x000ea20000000a00 */
[----:B0-----:R-:W-:-:S05]  /*0080*/  IMAD R0, R5, UR5, R0 ;  /* 0x0000000505007c24 */ /* 0x001fca000f8e0200 */
[----:B------:R-:W-:Y:S01]  /*0090*/  ISETP.GE.AND P0, PT, R0, 0x8, PT ;  /* 0x000000080000780c */ /* 0x000fe20003f06270 */
[----:B-1----:R-:W-:Y:S01]  /*00a0*/  IMAD R3, R2, UR4, R3 ;  /* 0x0000000402037c24 */ /* 0x002fe2000f8e0203 */
[----:B------:R-:W0:Y:S04]  /*00b0*/  LDCU.64 UR4, c[0x0][0x358] ;  /* 0x00006b00ff0477ac */ /* 0x000e280008000a00 */
[----:B------:R-:W-:-:S13]  /*00c0*/  ISETP.LT.U32.AND P0, PT, R3, 0x8, !P0 ;  /* 0x000000080300780c */ /* 0x000fda0004701070 */
[----:B------:R-:W1:Y:S01]  /*00d0*/  @P0 LDC.64 R6, c[0x0][0x380] ;  /* 0x0000e000ff060b82 */ /* 0x000e620000000a00 */
[----:B------:R-:W-:-:S05]  /*00e0*/  @P0 LEA R5, R3, R0, 0x3 ;  /* 0x0000000003050211 */ /* 0x000fca00078e18ff */
[----:B-1----:R-:W-:-:S06]  /*00f0*/  @P0 IMAD.WIDE R6, R5, 0x4, R6 ;  /* 0x0000000405060825 */ /* 0x002fcc00078e0206 */
[----:B0-----:R-:W3:Y:S01]  /*0100*/  @P0 LDG.E R7, desc[UR4][R6.64] ;  /* 0x0000000406070981 */ /* 0x001ee2000c1e1900 */
[C---:B------:R-:W-:Y:S01]  /*0110*/  ISETP.GE.U32.AND P1, PT, R3.reuse, 0x8, PT ;  /* 0x000000080300780c */ /* 0x040fe20003f26070 */
[----:B--2---:R-:W-:-:S03]  /*0120*/  IMAD.WIDE.U32 R10, R3, 0x20, R10 ;  /* 0x00000020030a7825 */ /* 0x004fc600078e000a */
[C---:B------:R-:W-:Y:S01]  /*0130*/  ISETP.EQ.AND P1, PT, R0.reuse, RZ, !P1 ;  /* 0x000000ff0000720c */ /* 0x040fe20004f22270 */
[C---:B------:R-:W-:Y:S01]  /*0140*/  IMAD.WIDE R4, R0.reuse, 0x4, R10 ;  /* 0x0000000400047825 */ /* 0x040fe200078e020a */
[----:B------:R-:W-:-:S04]  /*0150*/  ISETP.GE.AND P2, PT, R0, 0x1, PT ;  /* 0x000000010000780c */ /* 0x000fc80003f46270 */
[----:B------:R-:W-:-:S13]  /*0160*/  ISETP.LT.U32.AND P2, PT, R3, 0x8, !P2 ;  /* 0x000000080300780c */ /* 0x000fda0005741070 */
[----:B------:R-:W0:Y:S01]  /*0170*/  @P2 LDC.64 R8, c[0x4][0x8] ;  /* 0x01000200ff082b82 */ /* 0x000e220000000a00 */
[----:B---3--:R1:W-:Y:S04]  /*0180*/  @P0 STG.E desc[UR4][R4.64], R7 ;  /* 0x0000000704000986 */ /* 0x0083e8000c101904 */
[----:B------:R-:W2:Y:S04]  /*0190*/  @P1 LDG.E R2, desc[UR4][R10.64] ;  /* 0x000000040a021981 */ /* 0x000ea8000c1e1900 */
[----:B------:R-:W3:Y:S04]  /*01a0*/  @P1 LDG.E R13, desc[UR4][R10.64+0x4] ;  /* 0x000004040a0d1981 */ /* 0x000ee8000c1e1900 */
[----:B------:R-:W4:Y:S01]  /*01b0*/  @P1 LDG.E R15, desc[UR4][R10.64+0x8] ;  /* 0x000008040a0f1981 */ /* 0x000f22000c1e1900 */
[----:B-1----:R-:W1:Y:S03]  /*01c0*/  @P1 LDC.64 R6, c[0x4][0x8] ;  /* 0x01000200ff061b82 */ /* 0x002e660000000a00 */
[----:B------:R-:W5:Y:S04]  /*01d0*/  @P1 LDG.E R17, desc[UR4][R10.64+0xc] ;  /* 0x00000c040a111981 */ /* 0x000f68000c1e1900 */
[----:B------:R-:W5:Y:S04]  /*01e0*/  @P1 LDG.E R19, desc[UR4][R10.64+0x10] ;  /* 0x000010040a131981 */ /* 0x000f68000c1e1900 */
[----:B------:R-:W5:Y:S04]  /*01f0*/  @P1 LDG.E R21, desc[UR4][R10.64+0x14] ;  /* 0x000014040a151981 */ /* 0x000f68000c1e1900 */
[----:B------:R-:W5:Y:S04]  /*0200*/  @P1 LDG.E R23, desc[UR4][R10.64+0x18] ;  /* 0x000018040a171981 */ /* 0x000f68000c1e1900 */
[----:B------:R-:W5:Y:S01]  /*0210*/  @P1 LDG.E R25, desc[UR4][R10.64+0x1c] ;  /* 0x00001c040a191981 */ /* 0x000f62000c1e1900 */
[----:B0-----:R-:W-:-:S04]  /*0220*/  @P2 IMAD.WIDE.U32 R8, R3, 0x4, R8 ;  /* 0x0000000403082825 */ /* 0x001fc800078e0008 */
[----:B-1----:R-:W-:-:S04]  /*0230*/  @P1 IMAD.WIDE.U32 R6, R3, 0x4, R6 ;  /* 0x0000000403061825 */ /* 0x002fc800078e0006 */
[----:B------:R-:W-:-:S04]  /*0240*/  @P2 IMAD.WIDE R8, R0, 0x4, R8 ;  /* 0x0000000400082825 */ /* 0x000fc800078e0208 */
[----:B--2---:R-:W-:-:S04]  /*0250*/  @P1 FADD R2, RZ, R2 ;  /* 0x00000002ff021221 */ /* 0x004fc80000000000 */
[----:B---3--:R-:W-:-:S04]  /*0260*/  @P1 FADD R2, R2, R13 ;  /* 0x0000000d02021221 */ /* 0x008fc80000000000 */
[----:B----4-:R-:W-:-:S04]  /*0270*/  @P1 FADD R2, R2, R15 ;  /* 0x0000000f02021221 */ /* 0x010fc80000000000 */
[----:B-----5:R-:W-:-:S04]  /*0280*/  @P1 FADD R2, R2, R17 ;  /* 0x0000001102021221 */ /* 0x020fc80000000000 */
[----:B------:R-:W-:-:S04]  /*0290*/  @P1 FADD R2, R2, R19 ;  /* 0x0000001302021221 */ /* 0x000fc80000000000 */
[----:B------:R-:W-:-:S04]  /*02a0*/  @P1 FADD R2, R2, R21 ;  /* 0x0000001502021221 */ /* 0x000fc80000000000 */
[----:B------:R-:W-:-:S04]  /*02b0*/  @P1 FADD R2, R2, R23 ;  /* 0x0000001702021221 */ /* 0x000fc80000000000 */
[----:B------:R-:W-:-:S05]  /*02c0*/  @P1 FADD R25, R2, R25 ;  /* 0x0000001902191221 */ /* 0x000fca0000000000 */
[----:B------:R0:W-:Y:S04]  /*02d0*/  @P1 STG.E desc[UR4][R6.64], R25 ;  /* 0x0000001906001986 */ /* 0x0001e8000c101904 */
[----:B------:R-:W2:Y:S01]  /*02e0*/  @P2 LDG.E R2, desc[UR4][R8.64] ;  /* 0x0000000408022981 */ /* 0x000ea2000c1e1900 */
[----:B------:R-:W-:Y:S01]  /*02f0*/  BSSY.RECONVERGENT B0, `(.L_x_0) ;  /* 0x0000016000007945 */ /* 0x000fe20003800200 */
[----:B--2---:R-:W-:-:S05]  /*0300*/  @P2 FMUL R11, R2, 0.125 ;  /* 0x3e000000020b2820 */ /* 0x004fca0000400000 */
[----:B------:R0:W-:Y:S01]  /*0310*/  @P2 STG.E desc[UR4][R8.64], R11 ;  /* 0x0000000b08002986 */ /* 0x0001e2000c101904 */
[----:B------:R-:W-:Y:S05]  /*0320*/  @!P0 BRA `(.L_x_1) ;  /* 0x0000000000488947 */ /* 0x000fea0003800000 */
[----:B0-----:R-:W0:Y:S01]  /*0330*/  LDC.64 R6, c[0x4][0x8] ;  /* 0x01000200ff067b82 */ /* 0x001e220000000a00 */
[----:B------:R-:W2:Y:S07]  /*0340*/  LDG.E R4, desc[UR4][R4.64] ;  /* 0x0000000404047981 */ /* 0x000eae000c1e1900 */
[----:B------:R-:W1:Y:S01]  /*0350*/  LDC.64 R8, c[0x4][0x18] ;  /* 0x01000600ff087b82 */ /* 0x000e620000000a00 */
[----:B0-----:R-:W-:-:S07]  /*0360*/  IMAD.WIDE.U32 R10, R3, 0x4, R6 ;  /* 0x00000004030a7825 */ /* 0x001fce00078e0006 */
[----:B------:R-:W0:Y:S01]  /*0370*/  LDC.64 R6, c[0x4][0x10] ;  /* 0x01000400ff067b82 */ /* 0x000e220000000a00 */
[----:B------:R-:W2:Y:S01]  /*0380*/  LDG.E R11, desc[UR4][R10.64] ;  /* 0x000000040a0b7981 */ /* 0x000ea2000c1e1900 */
[----:B-1----:R-:W-:-:S04]  /*0390*/  IMAD.WIDE.U32 R8, R3, 0x20, R8 ;  /* 0x0000002003087825 */ /* 0x002fc800078e0008 */
[----:B------:R-:W-:-:S04]  /*03a0*/  IMAD.WIDE R8, R0, 0x4, R8 ;  /* 0x0000000400087825 */ /* 0x000fc800078e0208 */
[----:B0-----:R-:W-:-:S04]  /*03b0*/  IMAD.WIDE.U32 R6, R3, 0x20, R6 ;  /* 0x0000002003067825 */ /* 0x001fc800078e0006 */
[----:B------:R-:W-:-:S04]  /*03c0*/  IMAD.WIDE R6, R0, 0x4, R6 ;  /* 0x0000000400067825 */ /* 0x000fc800078e0206 */
[----:B--2---:R-:W-:-:S04]  /*03d0*/  FADD R13, R4, -R11 ;  /* 0x8000000b040d7221 */ /* 0x004fc80000000000 */
[----:B------:R-:W-:-:S05]  /*03e0*/  FMUL R2, R13, 1.4426950216293334961 ;  /* 0x3fb8aa3b0d027820 */ /* 0x000fca0000400000 */
[----:B------:R-:W-:-:S13]  /*03f0*/  FSETP.GEU.AND P3, PT, R2, -126, PT ;  /* 0xc2fc00000200780b */ /* 0x000fda0003f6e000 */
[----:B------:R-:W-:-:S04]  /*0400*/  @!P3 FMUL R2, R2, 0.5 ;  /* 0x3f0000000202b820 */ /* 0x000fc80000400000 */
[----:B------:R-:W0:Y:S01]  /*0410*/  MUFU.EX2 R15, R2 ;  /* 0x00000002000f7308 */ /* 0x000e220000000800 */
[----:B------:R1:W-:Y:S01]  /*0420*/  STG.E desc[UR4][R6.64], R13 ;  /* 0x0000000d06007986 */ /* 0x0003e2000c101904 */
[----:B0-----:R-:W-:-:S05]  /*0430*/  @!P3 FMUL R15, R15, R15 ;  /* 0x0000000f0f0fb220 */ /* 0x001fca0000400000 */
[----:B------:R1:W-:Y:S02]  /*0440*/  STG.E desc[UR4][R8.64], R15 ;  /* 0x0000000f08007986 */ /* 0x0003e4000c101904 */
.L_x_1:
[----:B------:R-:W-:Y:S05]  /*0450*/  BSYNC.RECONVERGENT B0 ;  /* 0x0000000000007941 */ /* 0x000fea0003800200 */
.L_x_0:
[----:B------:R-:W-:Y:S04]  /*0460*/  BSSY.RECONVERGENT B0, `(.L_x_2) ;  /* 0x0000017000007945 */ /* 0x000fe80003800200 */
[----:B------:R-:W-:Y:S05]  /*0470*/  @!P1 BRA `(.L_x_3) ;  /* 0x0000000000549947 */ /* 0x000fea0003800000 */
[----:B------:R-:W0:Y:S02]  /*0480*/  LDC.64 R4, c[0x4][0x18] ;  /* 0x01000600ff047b82 */ /* 0x000e240000000a00 */
[----:B01----:R-:W-:-:S06]  /*0490*/  IMAD.WIDE.U32 R6, R3, 0x20, R4 ;  /* 0x0000002003067825 */ /* 0x003fcc00078e0004 */
[----:B------:R-:W0:Y:S01]  /*04a0*/  LDC.64 R4, c[0x4][0x20] ;  /* 0x01000800ff047b82 */ /* 0x000e220000000a00 */
[----:B------:R-:W2:Y:S04]  /*04b0*/  LDG.E R2, desc[UR4][R6.64] ;  /* 0x0000000406027981 */ /* 0x000ea8000c1e1900 */
[----:B------:R-:W3:Y:S04]  /*04c0*/  LDG.E R9, desc[UR4][R6.64+0x4] ;  /* 0x0000040406097981 */ /* 0x000ee8000c1e1900 */
[----:B------:R-:W4:Y:S04]  /*04d0*/  LDG.E R11, desc[UR4][R6.64+0x8] ;  /* 0x00000804060b7981 */ /* 0x000f28000c1e1900 */
[----:B------:R-:W5:Y:S04]  /*04e0*/  LDG.E R13, desc[UR4][R6.64+0xc] ;  /* 0x00000c04060d7981 */ /* 0x000f68000c1e1900 */
[----:B------:R-:W5:Y:S04]  /*04f0*/  LDG.E R15, desc[UR4][R6.64+0x10] ;  /* 0x00001004060f7981 */ /* 0x000f68000c1e1900 */
[----:B------:R-:W5:Y:S04]  /*0500*/  LDG.E R17, desc[UR4][R6.64+0x14] ;  /* 0x0000140406117981 */ /* 0x000f68000c1e1900 */
[----:B------:R-:W5:Y:S04]  /*0510*/  LDG.E R19, desc[UR4][R6.64+0x18] ;  /* 0x0000180406137981 */ /* 0x000f68000c1e1900 */
[----:B------:R-:W5:Y:S01]  /*0520*/  LDG.E R21, desc[UR4][R6.64+0x1c] ;  /* 0x00001c0406157981 */ /* 0x000f62000c1e1900 */
[----:B0-----:R-:W-:-:S04]  /*0530*/  IMAD.WIDE.U32 R4, R3, 0x4, R4 ;  /* 0x0000000403047825 */ /* 0x001fc800078e0004 */
[----:B--2---:R-:W-:-:S04]  /*0540*/  FADD R2, RZ, R2 ;  /* 0x00000002ff027221 */ /* 0x004fc80000000000 */
[----:B---3--:R-:W-:-:S04]  /*0550*/  FADD R2, R2, R9 ;  /* 0x0000000902027221 */ /* 0x008fc80000000000 */
[----:B----4-:R-:W-:-:S04]  /*0560*/  FADD R2, R2, R11 ;  /* 0x0000000b02027221 */ /* 0x010fc80000000000 */
[----:B-----5:R-:W-:-:S04]  /*0570*/  FADD R2, R2, R13 ;  /* 0x0000000d02027221 */ /* 0x020fc80000000000 */
[----:B------:R-:W-:-:S04]  /*0580*/  FADD R2, R2, R15 ;  /* 0x0000000f02027221 */ /* 0x000fc80000000000 */
[----:B------:R-:W-:-:S04]  /*0590*/  FADD R2, R2, R17 ;  /* 0x0000001102027221 */ /* 0x000fc80000000000 */
[----:B------:R-:W-:-:S04]  /*05a0*/  FADD R2, R2, R19 ;  /* 0x0000001302027221 */ /* 0x000fc80000000000 */
[----:B------:R-:W-:-:S05]  /*05b0*/  FADD R21, R2, R21 ;  /* 0x0000001502157221 */ /* 0x000fca0000000000 */
[----:B------:R2:W-:Y:S02]  /*05c0*/  STG.E desc[UR4][R4.64], R21 ;  /* 0x0000001504007986 */ /* 0x0005e4000c101904 */
.L_x_3:
[----:B------:R-:W-:Y:S05]  /*05d0*/  BSYNC.RECONVERGENT B0 ;  /* 0x0000000000007941 */ /* 0x000fea0003800200 */
.L_x_2:
[----:B------:R-:W-:Y:S04]  /*05e0*/  BSSY.RECONVERGENT B0, `(.L_x_4) ;  /* 0x000000f000007945 */ /* 0x000fe80003800200 */
[----:B------:R-:W-:Y:S05]  /*05f0*/  @!P2 BRA `(.L_x_5) ;  /* 0x000000000034a947 */ /* 0x000fea0003800000 */
[----:B--2---:R-:W2:Y:S08]  /*0600*/  LDC.64 R4, c[0x4][0x20] ;  /* 0x01000800ff047b82 */ /* 0x004eb00000000a00 */
[----:B01----:R-:W0:Y:S01]  /*0610*/  LDC.64 R6, c[0x4][0x28] ;  /* 0x01000a00ff067b82 */ /* 0x003e220000000a00 */
[----:B--2---:R-:W-:-:S04]  /*0620*/  IMAD.WIDE.U32 R4, R3, 0x4, R4 ;  /* 0x0000000403047825 */ /* 0x004fc800078e0004 */
[----:B------:R-:W-:-:S05]  /*0630*/  IMAD.WIDE R4, R0, 0x4, R4 ;  /* 0x0000000400047825 */ /* 0x000fca00078e0204 */
[----:B------:R-:W2:Y:S01]  /*0640*/  LDG.E R2, desc[UR4][R4.64] ;  /* 0x0000000404027981 */ /* 0x000ea2000c1e1900 */
[----:B0-----:R-:W-:-:S04]  /*0650*/  IMAD.WIDE.U32 R6, R3, 0x4, R6 ;  /* 0x0000000403067825 */ /* 0x001fc800078e0006 */
[----:B------:R-:W-:Y:S01]  /*0660*/  IMAD.WIDE R6, R0, 0x4, R6 ;  /* 0x0000000400067825 */ /* 0x000fe200078e0206 */
[----:B--2---:R-:W-:-:S13]  /*0670*/  FSETP.GEU.AND P1, PT, |R2|, 1.175494350822287508e-38, PT ;  /* 0x008000000200780b */ /* 0x004fda0003f2e200 */
[----:B------:R-:W-:-:S04]  /*0680*/  @!P1 FMUL R2, R2, 16777216 ;  /* 0x4b80000002029820 */ /* 0x000fc80000400000 */
[----:B------:R-:W0:Y:S02]  /*0690*/  MUFU.LG2 R8, R2 ;  /* 0x0000000200087308 */ /* 0x000e240000000c00 */
[----:B0-----:R-:W-:-:S04]  /*06a0*/  @!P1 FADD R8, R8, -24 ;  /* 0xc1c0000008089421 */ /* 0x001fc80000000000 */
[----:B------:R-:W-:-:S05]  /*06b0*/  FMUL R9, R8, 0.69314718246459960938 ;  /* 0x3f31721808097820 */ /* 0x000fca0000400000 */
[----:B------:R3:W-:Y:S02]  /*06c0*/  STG.E desc[UR4][R6.64], R9 ;  /* 0x0000000906007986 */ /* 0x0007e4000c101904 */
.L_x_5:
[----:B------:R-:W-:Y:S05]  /*06d0*/  BSYNC.RECONVERGENT B0 ;  /* 0x0000000000007941 */ /* 0x000fea0003800200 */
.L_x_4:
[----:B------:R-:W-:Y:S05]  /*06e0*/  @!P0 EXIT ;  /* 0x000000000000894d */ /* 0x000fea0003800000 */
[----:B--2---:R-:W2:Y:S08]  /*06f0*/  LDC.64 R4, c[0x4][0x10] ;  /* 0x01000400ff047b82 */ /* 0x004eb00000000a00 */
[----:B01-3--:R-:W0:Y:S01]  /*0700*/  LDC.64 R6, c[0x4][0x28] ;  /* 0x01000a00ff067b82 */ /* 0x00be220000000a00 */
[----:B--2---:R-:W-:-:S04]  /*0710*/  IMAD.WIDE.U32 R4, R3, 0x20, R4 ;  /* 0x0000002003047825 */ /* 0x004fc800078e0004 */
[----:B------:R-:W-:-:S03]  /*0720*/  IMAD.WIDE R8, R0, 0x4, R4 ;  /* 0x0000000400087825 */ /* 0x000fc600078e0204 */
[----:B------:R-:W1:Y:S01]  /*0730*/  LDC.64 R4, c[0x4][0x30] ;  /* 0x01000c00ff047b82 */ /* 0x000e620000000a00 */
[C---:B0-----:R-:W-:Y:S02]  /*0740*/  IMAD.WIDE.U32 R10, R3.reuse, 0x4, R6 ;  /* 0x00000004030a7825 */ /* 0x041fe400078e0006 */
[----:B------:R-:W2:Y:S04]  /*0750*/  LDG.E R8, desc[UR4][R8.64] ;  /* 0x0000000408087981 */ /* 0x000ea8000c1e1900 */
[----:B------:R-:W2:Y:S01]  /*0760*/  LDG.E R11, desc[UR4][R10.64] ;  /* 0x000000040a0b7981 */ /* 0x000ea2000c1e1900 */
[----:B------:R-:W0:Y:S01]  /*0770*/  LDC.64 R6, c[0x0][0x388] ;  /* 0x0000e200ff067b82 */ /* 0x000e220000000a00 */
[C---:B-1----:R-:W-:Y:S01]  /*0780*/  IMAD.WIDE.U32 R4, R3.reuse, 0x20, R4 ;  /* 0x0000002003047825 */ /* 0x042fe200078e0004 */
[----:B------:R-:W-:-:S03]  /*0790*/  LEA R3, R3, R0, 0x3 ;  /* 0x0000000003037211 */ /* 0x000fc600078e18ff */
[----:B------:R-:W-:-:S04]  /*07a0*/  IMAD.WIDE R4, R0, 0x4, R4 ;  /* 0x0000000400047825 */ /* 0x000fc800078e0204 */
[----:B0-----:R-:W-:-:S04]  /*07b0*/  IMAD.WIDE R2, R3, 0x4, R6 ;  /* 0x0000000403027825 */ /* 0x001fc800078e0206 */
[----:B--2---:R-:W-:-:S05]  /*07c0*/  FADD R13, R8, -R11 ;  /* 0x8000000b080d7221 */ /* 0x004fca0000000000 */
[----:B------:R-:W-:Y:S04]  /*07d0*/  STG.E desc[UR4][R4.64], R13 ;  /* 0x0000000d04007986 */ /* 0x000fe8000c101904 */
[----:B------:R-:W-:Y:S01]  /*07e0*/  STG.E desc[UR4][R2.64], R13 ;  /* 0x0000000d02007986 */ /* 0x000fe2000c101904 */
[----:B------:R-:W-:Y:S05]  /*07f0*/  EXIT ;  /* 0x000000000000794d */ /* 0x000fea0003800000 */
.L_x_6:
[----:B------:R-:W-:-:S00]  /*0800*/  BRA `(.L_x_6) ;  /* 0xfffffffc00fc7947 */ /* 0x000fc0000383ffff */
[----:B------:R-:W-:-:S00]  /*0810*/  NOP ;  /* 0x0000000000007918 */ /* 0x000fc00000000000 */
        /* <DEDUP_REMOVED lines=14> */
.L_x_7:


//--------------------- .nv.shared.reserved.0     --------------------------
	.section	.nv.shared.reserved.0,"aw",@nobits
	.weak		__nv_reservedSMEM_offset_0_alias
	.size		__nv_reservedSMEM_offset_0_alias, 0, 64
	.other		__nv_reservedSMEM_offset_0_alias,@"STO_CUDA_RESERVED_SHARED STV_DEFAULT"
__nv_reservedSMEM_offset_0_alias:
	.zero		0
	.zero		64


//--------------------- .nv.global                --------------------------
	.section	.nv.global,"aw",@nobits
	.align	4
.nv.global:
	.type		row_sum,@object
	.size		row_sum,(row_mean - row_sum)
row_sum:
	.zero		32
	.type		row_mean,@object
	.size		row_mean,(log_sum - row_mean)
row_mean:
	.zero		32
	.type		log_sum,@object
	.size		log_sum,(shifted - log_sum)
log_sum:
	.zero		32
	.type		shifted,@object
	.size		shifted,(result - shifted)
shifted:
	.zero		256
	.type		result,@object
	.size		result,(self - result)
result:
	.zero		256
	.type		self,@object
	.size		self,(exp_shifted - self)
self:
	.zero		256
	.type		exp_shifted,@object
	.size		exp_shifted,(.L_3 - exp_shifted)
exp_shifted:
	.zero		256
.L_3:


//--------------------- .nv.constant0._Z25tensor_log_softmax_kernelPfS_ --------------------------
	.section	.nv.constant0._Z25tensor_log_softmax_kernelPfS_,"a",@progbits
	.sectionflags	@""
	.align	4
.nv.constant0._Z25tensor_log_softmax_kernelPfS_:
	.zero		912


//--------------------- SYMBOLS --------------------------

	.type		.nv.reservedSmem.offset0,@object
	.size		.nv.reservedSmem.offset0,0x4
